//
// Generated by NVIDIA NVVM Compiler
//
// Compiler Build ID: CL-36424714
// Cuda compilation tools, release 13.0, V13.0.88
// Based on NVVM 20.0.0
//

.version 9.0
.target sm_100
.address_size 64

	// .globl	_Z9matMulGPUPjS_S_PiS0_S0_S0_iiii
.extern .shared .align 16 .b8 dab[];

.visible .entry _Z9matMulGPUPjS_S_PiS0_S0_S0_iiii(
	.param .u64 .ptr .align 1 _Z9matMulGPUPjS_S_PiS0_S0_S0_iiii_param_0,
	.param .u64 .ptr .align 1 _Z9matMulGPUPjS_S_PiS0_S0_S0_iiii_param_1,
	.param .u64 .ptr .align 1 _Z9matMulGPUPjS_S_PiS0_S0_S0_iiii_param_2,
	.param .u64 .ptr .align 1 _Z9matMulGPUPjS_S_PiS0_S0_S0_iiii_param_3,
	.param .u64 .ptr .align 1 _Z9matMulGPUPjS_S_PiS0_S0_S0_iiii_param_4,
	.param .u64 .ptr .align 1 _Z9matMulGPUPjS_S_PiS0_S0_S0_iiii_param_5,
	.param .u64 .ptr .align 1 _Z9matMulGPUPjS_S_PiS0_S0_S0_iiii_param_6,
	.param .u32 _Z9matMulGPUPjS_S_PiS0_S0_S0_iiii_param_7,
	.param .u32 _Z9matMulGPUPjS_S_PiS0_S0_S0_iiii_param_8,
	.param .u32 _Z9matMulGPUPjS_S_PiS0_S0_S0_iiii_param_9,
	.param .u32 _Z9matMulGPUPjS_S_PiS0_S0_S0_iiii_param_10
)
{
	.reg .pred 	%p<19>;
	.reg .b32 	%r<166>;
	.reg .b64 	%rd<94>;

	ld.param.u64 	%rd30, [_Z9matMulGPUPjS_S_PiS0_S0_S0_iiii_param_5];
	ld.param.u32 	%r42, [_Z9matMulGPUPjS_S_PiS0_S0_S0_iiii_param_7];
	ld.param.u32 	%r43, [_Z9matMulGPUPjS_S_PiS0_S0_S0_iiii_param_8];
	ld.param.u32 	%r44, [_Z9matMulGPUPjS_S_PiS0_S0_S0_iiii_param_10];
	cvta.to.global.u64 	%rd31, %rd30;
	mov.u32 	%r45, %ctaid.x;
	mov.u32 	%r1, %tid.x;
	div.s32 	%r46, %r43, %r42;
	div.s32 	%r2, %r45, %r46;
	mul.lo.s32 	%r47, %r2, %r46;
	sub.s32 	%r3, %r45, %r47;
	mul.wide.s32 	%rd32, %r2, 4;
	add.s64 	%rd1, %rd31, %rd32;
	ld.global.u32 	%r155, [%rd1];
	ld.global.u32 	%r48, [%rd1+4];
	setp.ge.s32 	%p1, %r155, %r48;
	mov.b64 	%rd91, 0;
	@%p1 bra 	$L__BB0_27;
	ld.param.u64 	%rd82, [_Z9matMulGPUPjS_S_PiS0_S0_S0_iiii_param_6];
	ld.param.u64 	%rd81, [_Z9matMulGPUPjS_S_PiS0_S0_S0_iiii_param_4];
	ld.param.u64 	%rd78, [_Z9matMulGPUPjS_S_PiS0_S0_S0_iiii_param_1];
	ld.param.u64 	%rd77, [_Z9matMulGPUPjS_S_PiS0_S0_S0_iiii_param_0];
	mul.lo.s32 	%r5, %r42, %r42;
	shl.b32 	%r49, %r1, 2;
	mov.u32 	%r50, dab;
	add.s32 	%r6, %r50, %r49;
	and.b32  	%r7, %r42, 7;
	and.b32  	%r8, %r42, 3;
	and.b32  	%r9, %r42, 2147483640;
	and.b32  	%r10, %r42, 1;
	neg.s32 	%r11, %r9;
	shl.b32 	%r12, %r42, 5;
	shl.b32 	%r13, %r42, 2;
	cvta.to.global.u64 	%rd2, %rd82;
	cvta.to.global.u64 	%rd3, %rd81;
	cvta.to.global.u64 	%rd4, %rd77;
	cvta.to.global.u64 	%rd5, %rd78;
	mov.b64 	%rd91, 0;
$L__BB0_2:
	setp.lt.s32 	%p2, %r44, 0;
	cvt.s64.s32 	%rd7, %r155;
	mul.wide.s32 	%rd34, %r155, 4;
	add.s64 	%rd35, %rd2, %rd34;
	ld.global.u32 	%r15, [%rd35];
	@%p2 bra 	$L__BB0_26;
	mov.b32 	%r157, 0;
	mov.u32 	%r156, %r44;
$L__BB0_4:
	sub.s32 	%r52, %r156, %r157;
	shr.u32 	%r53, %r52, 31;
	add.s32 	%r54, %r52, %r53;
	shr.s32 	%r55, %r54, 1;
	add.s32 	%r18, %r55, %r157;
	mul.lo.s32 	%r56, %r18, 3;
	mul.wide.s32 	%rd36, %r56, 4;
	add.s64 	%rd8, %rd3, %rd36;
	ld.global.u32 	%r19, [%rd8];
	setp.ne.s32 	%p3, %r19, %r15;
	@%p3 bra 	$L__BB0_6;
	ld.global.u32 	%r57, [%rd8+4];
	setp.eq.s32 	%p4, %r57, %r3;
	@%p4 bra 	$L__BB0_12;
$L__BB0_6:
	setp.lt.s32 	%p5, %r19, %r15;
	@%p5 bra 	$L__BB0_9;
	@%p3 bra 	$L__BB0_10;
	ld.global.u32 	%r58, [%rd8+4];
	setp.ge.s32 	%p7, %r58, %r3;
	@%p7 bra 	$L__BB0_10;
$L__BB0_9:
	add.s32 	%r157, %r18, 1;
	bra.uni 	$L__BB0_11;
$L__BB0_10:
	add.s32 	%r156, %r18, -1;
$L__BB0_11:
	setp.gt.s32 	%p8, %r157, %r156;
	@%p8 bra 	$L__BB0_26;
	bra.uni 	$L__BB0_4;
$L__BB0_12:
	ld.global.u32 	%r24, [%rd8+8];
	setp.eq.s32 	%p9, %r24, -1;
	@%p9 bra 	$L__BB0_26;
	ld.param.u64 	%rd80, [_Z9matMulGPUPjS_S_PiS0_S0_S0_iiii_param_3];
	setp.lt.s32 	%p10, %r42, 1;
	cvta.to.global.u64 	%rd37, %rd80;
	shl.b64 	%rd38, %rd7, 2;
	add.s64 	%rd39, %rd37, %rd38;
	ld.global.u32 	%r59, [%rd39];
	mad.lo.s32 	%r60, %r5, %r59, %r1;
	mul.wide.s32 	%rd40, %r60, 4;
	add.s64 	%rd41, %rd4, %rd40;
	ld.global.u32 	%r61, [%rd41];
	st.shared.u32 	[%r6], %r61;
	mad.lo.s32 	%r62, %r5, %r24, %r1;
	mul.wide.s32 	%rd42, %r62, 4;
	add.s64 	%rd43, %rd5, %rd42;
	ld.global.u32 	%r63, [%rd43];
	shl.b32 	%r64, %r5, 2;
	add.s32 	%r65, %r6, %r64;
	st.shared.u32 	[%r65], %r63;
	bar.sync 	0;
	rem.s32 	%r25, %r1, %r42;
	@%p10 bra 	$L__BB0_25;
	setp.lt.u32 	%p11, %r42, 8;
	sub.s32 	%r26, %r1, %r25;
	add.s32 	%r27, %r25, %r5;
	mov.b32 	%r164, 0;
	@%p11 bra 	$L__BB0_17;
	shl.b32 	%r67, %r27, 2;
	mov.u32 	%r68, dab;
	add.s32 	%r161, %r68, %r67;
	shl.b32 	%r69, %r1, 2;
	add.s32 	%r70, %r69, %r68;
	shl.b32 	%r71, %r25, 2;
	sub.s32 	%r72, %r70, %r71;
	add.s32 	%r160, %r72, 16;
	mov.u32 	%r162, %r11;
$L__BB0_16:
	.pragma "nounroll";
	ld.shared.u32 	%r73, [%r160+-16];
	ld.shared.u32 	%r74, [%r161];
	mul.lo.s32 	%r75, %r74, %r73;
	cvt.u64.u32 	%rd45, %r75;
	add.s64 	%rd46, %rd91, %rd45;
	ld.shared.u32 	%r76, [%r160+-12];
	add.s32 	%r77, %r161, %r13;
	ld.shared.u32 	%r78, [%r77];
	mul.lo.s32 	%r79, %r78, %r76;
	cvt.u64.u32 	%rd47, %r79;
	add.s64 	%rd48, %rd46, %rd47;
	ld.shared.u32 	%r80, [%r160+-8];
	add.s32 	%r81, %r77, %r13;
	ld.shared.u32 	%r82, [%r81];
	mul.lo.s32 	%r83, %r82, %r80;
	cvt.u64.u32 	%rd49, %r83;
	add.s64 	%rd50, %rd48, %rd49;
	ld.shared.u32 	%r84, [%r160+-4];
	add.s32 	%r85, %r81, %r13;
	ld.shared.u32 	%r86, [%r85];
	mul.lo.s32 	%r87, %r86, %r84;
	cvt.u64.u32 	%rd51, %r87;
	add.s64 	%rd52, %rd50, %rd51;
	ld.shared.u32 	%r88, [%r160];
	add.s32 	%r89, %r85, %r13;
	ld.shared.u32 	%r90, [%r89];
	mul.lo.s32 	%r91, %r90, %r88;
	cvt.u64.u32 	%rd53, %r91;
	add.s64 	%rd54, %rd52, %rd53;
	ld.shared.u32 	%r92, [%r160+4];
	add.s32 	%r93, %r89, %r13;
	ld.shared.u32 	%r94, [%r93];
	mul.lo.s32 	%r95, %r94, %r92;
	cvt.u64.u32 	%rd55, %r95;
	add.s64 	%rd56, %rd54, %rd55;
	ld.shared.u32 	%r96, [%r160+8];
	add.s32 	%r97, %r93, %r13;
	ld.shared.u32 	%r98, [%r97];
	mul.lo.s32 	%r99, %r98, %r96;
	cvt.u64.u32 	%rd57, %r99;
	add.s64 	%rd58, %rd56, %rd57;
	ld.shared.u32 	%r100, [%r160+12];
	add.s32 	%r101, %r97, %r13;
	ld.shared.u32 	%r102, [%r101];
	mul.lo.s32 	%r103, %r102, %r100;
	cvt.u64.u32 	%rd59, %r103;
	add.s64 	%rd91, %rd58, %rd59;
	add.s32 	%r162, %r162, 8;
	add.s32 	%r161, %r161, %r12;
	add.s32 	%r160, %r160, 32;
	setp.ne.s32 	%p12, %r162, 0;
	mov.u32 	%r164, %r9;
	@%p12 bra 	$L__BB0_16;
$L__BB0_17:
	setp.eq.s32 	%p13, %r7, 0;
	@%p13 bra 	$L__BB0_25;
	add.s32 	%r104, %r7, -1;
	setp.lt.u32 	%p14, %r104, 3;
	@%p14 bra 	$L__BB0_20;
	add.s32 	%r105, %r26, %r164;
	shl.b32 	%r106, %r105, 2;
	mov.u32 	%r107, dab;
	add.s32 	%r108, %r107, %r106;
	ld.shared.u32 	%r109, [%r108];
	mad.lo.s32 	%r110, %r164, %r42, %r27;
	shl.b32 	%r111, %r110, 2;
	add.s32 	%r112, %r107, %r111;
	ld.shared.u32 	%r113, [%r112];
	mul.lo.s32 	%r114, %r113, %r109;
	cvt.u64.u32 	%rd61, %r114;
	add.s64 	%rd62, %rd91, %rd61;
	ld.shared.u32 	%r115, [%r108+4];
	add.s32 	%r116, %r112, %r13;
	ld.shared.u32 	%r117, [%r116];
	mul.lo.s32 	%r118, %r117, %r115;
	cvt.u64.u32 	%rd63, %r118;
	add.s64 	%rd64, %rd62, %rd63;
	ld.shared.u32 	%r119, [%r108+8];
	add.s32 	%r120, %r116, %r13;
	ld.shared.u32 	%r121, [%r120];
	mul.lo.s32 	%r122, %r121, %r119;
	cvt.u64.u32 	%rd65, %r122;
	add.s64 	%rd66, %rd64, %rd65;
	ld.shared.u32 	%r123, [%r108+12];
	add.s32 	%r124, %r120, %r13;
	ld.shared.u32 	%r125, [%r124];
	mul.lo.s32 	%r126, %r125, %r123;
	cvt.u64.u32 	%rd67, %r126;
	add.s64 	%rd91, %rd66, %rd67;
	add.s32 	%r164, %r164, 4;
$L__BB0_20:
	setp.eq.s32 	%p15, %r8, 0;
	@%p15 bra 	$L__BB0_25;
	setp.eq.s32 	%p16, %r8, 1;
	@%p16 bra 	$L__BB0_23;
	add.s32 	%r127, %r26, %r164;
	shl.b32 	%r128, %r127, 2;
	mov.u32 	%r129, dab;
	add.s32 	%r130, %r129, %r128;
	ld.shared.u32 	%r131, [%r130];
	mad.lo.s32 	%r132, %r164, %r42, %r27;
	shl.b32 	%r133, %r132, 2;
	add.s32 	%r134, %r129, %r133;
	ld.shared.u32 	%r135, [%r134];
	mul.lo.s32 	%r136, %r135, %r131;
	cvt.u64.u32 	%rd69, %r136;
	add.s64 	%rd70, %rd91, %rd69;
	ld.shared.u32 	%r137, [%r130+4];
	add.s32 	%r138, %r134, %r13;
	ld.shared.u32 	%r139, [%r138];
	mul.lo.s32 	%r140, %r139, %r137;
	cvt.u64.u32 	%rd71, %r140;
	add.s64 	%rd91, %rd70, %rd71;
	add.s32 	%r164, %r164, 2;
$L__BB0_23:
	setp.eq.s32 	%p17, %r10, 0;
	@%p17 bra 	$L__BB0_25;
	add.s32 	%r141, %r26, %r164;
	shl.b32 	%r142, %r141, 2;
	mov.u32 	%r143, dab;
	add.s32 	%r144, %r143, %r142;
	ld.shared.u32 	%r145, [%r144];
	mad.lo.s32 	%r146, %r164, %r42, %r27;
	shl.b32 	%r147, %r146, 2;
	add.s32 	%r148, %r143, %r147;
	ld.shared.u32 	%r149, [%r148];
	mul.lo.s32 	%r150, %r149, %r145;
	cvt.u64.u32 	%rd72, %r150;
	add.s64 	%rd91, %rd91, %rd72;
$L__BB0_25:
	bar.sync 	0;
$L__BB0_26:
	bar.sync 	0;
	add.s32 	%r155, %r155, 1;
	ld.global.u32 	%r151, [%rd1+4];
	setp.lt.s32 	%p18, %r155, %r151;
	@%p18 bra 	$L__BB0_2;
$L__BB0_27:
	ld.param.u64 	%rd79, [_Z9matMulGPUPjS_S_PiS0_S0_S0_iiii_param_2];
	cvta.to.global.u64 	%rd73, %rd79;
	bar.sync 	0;
	min.u64 	%rd74, %rd91, 4294967295;
	mul.lo.s32 	%r152, %r2, %r43;
	mad.lo.s32 	%r153, %r3, %r42, %r152;
	mad.lo.s32 	%r154, %r153, %r42, %r1;
	mul.wide.s32 	%rd75, %r154, 4;
	add.s64 	%rd76, %rd73, %rd75;
	st.global.u32 	[%rd76], %rd74;
	ret;

}


// ===== COMPILED SASS (sm_100) =====

	.target	sm_100

	.elftype	@"ET_EXEC"


//--------------------- .note.nv.tkinfo           --------------------------
	.section	.note.nv.tkinfo,"",@"SHT_NOTE"
	.sectionflags	@"SHF_NOTE_NV_TKINFO"
	.tkinfo
        /*0018*/ 	.word	0x00000002
        /*0030*/ 	.string	""
        /*0030*/ 	.string	"ptxas"
        /*0030*/ 	.string	"Cuda compilation tools, release 13.0, V13.0.88"
        /*0030*/ 	.string	"Build cuda_13.0.r13.0/compiler.36424714_0"
        /*0030*/ 	.string	"-arch sm_100 -m 64 "



//--------------------- .note.nv.cuinfo           --------------------------
	.section	.note.nv.cuinfo,"",@"SHT_NOTE"
	.sectionflags	@"SHF_NOTE_NV_CUINFO"
        /*0018*/ 	.short	0x0002
        /*001a*/ 	.short	0x0064
        /*001c*/ 	.short	0x0082
	.zero		2


//--------------------- .nv.info                  --------------------------
	.section	.nv.info,"",@"SHT_CUDA_INFO"
	.align	4


	//----- nvinfo : EIATTR_REGCOUNT
	.align		4
        /*0000*/ 	.byte	0x04, 0x2f
        /*0002*/ 	.short	(.L_1 - .L_0)
	.align		4
.L_0:
        /*0004*/ 	.word	index@(_Z9matMulGPUPjS_S_PiS0_S0_S0_iiii)
        /*0008*/ 	.word	0x00000020


	//----- nvinfo : EIATTR_FRAME_SIZE
	.align		4
.L_1:
        /*000c*/ 	.byte	0x04, 0x11
        /*000e*/ 	.short	(.L_3 - .L_2)
	.align		4
.L_2:
        /*0010*/ 	.word	index@(_Z9matMulGPUPjS_S_PiS0_S0_S0_iiii)
        /*0014*/ 	.word	0x00000000


	//----- nvinfo : EIATTR_MIN_STACK_SIZE
	.align		4
.L_3:
        /*0018*/ 	.byte	0x04, 0x12
        /*001a*/ 	.short	(.L_5 - .L_4)
	.align		4
.L_4:
        /*001c*/ 	.word	index@(_Z9matMulGPUPjS_S_PiS0_S0_S0_iiii)
        /*0020*/ 	.word	0x00000000
.L_5:


//--------------------- .nv.compat                --------------------------
	.section	.nv.compat,"",@"SHT_CUDA_COMPAT_INFO"
	.align	4
        /*0000*/ 	.byte	0x02, 0x09, 0x00, 0x00, 0x02, 0x02, 0x01, 0x00, 0x02, 0x05, 0x05, 0x00, 0x03, 0x07, 0x01, 0x01
        /*0010*/ 	.byte	0x02, 0x03, 0x00, 0x00, 0x02, 0x06, 0x01, 0x00, 0x04, 0x0b, 0x08, 0x00, 0x09, 0x00, 0x00, 0x00
        /*0020*/ 	.byte	0x00, 0x00, 0x00, 0x00


//--------------------- .nv.info._Z9matMulGPUPjS_S_PiS0_S0_S0_iiii --------------------------
	.section	.nv.info._Z9matMulGPUPjS_S_PiS0_S0_S0_iiii,"",@"SHT_CUDA_INFO"
	.sectionflags	@""
	.align	4


	//----- nvinfo : EIATTR_CUDA_API_VERSION
	.align		4
        /*0000*/ 	.byte	0x04, 0x37
        /*0002*/ 	.short	(.L_7 - .L_6)
.L_6:
        /*0004*/ 	.word	0x00000082


	//----- nvinfo : EIATTR_KPARAM_INFO
	.align		4
.L_7:
        /*0008*/ 	.byte	0x04, 0x17
        /*000a*/ 	.short	(.L_9 - .L_8)
.L_8:
        /*000c*/ 	.word	0x00000000
        /*0010*/ 	.short	0x000a
        /*0012*/ 	.short	0x0044
        /*0014*/ 	.byte	0x00, 0xf0, 0x11, 0x00


	//----- nvinfo : EIATTR_KPARAM_INFO
	.align		4
.L_9:
        /*0018*/ 	.byte	0x04, 0x17
        /*001a*/ 	.short	(.L_11 - .L_10)
.L_10:
        /*001c*/ 	.word	0x00000000
        /*0020*/ 	.short	0x0009
        /*0022*/ 	.short	0x0040
        /*0024*/ 	.byte	0x00, 0xf0, 0x11, 0x00


	//----- nvinfo : EIATTR_KPARAM_INFO
	.align		4
.L_11:
        /*0028*/ 	.byte	0x04, 0x17
        /*002a*/ 	.short	(.L_13 - .L_12)
.L_12:
        /*002c*/ 	.word	0x00000000
        /*0030*/ 	.short	0x0008
        /*0032*/ 	.short	0x003c
        /*0034*/ 	.byte	0x00, 0xf0, 0x11, 0x00


	//----- nvinfo : EIATTR_KPARAM_INFO
	.align		4
.L_13:
        /*0038*/ 	.byte	0x04, 0x17
        /*003a*/ 	.short	(.L_15 - .L_14)
.L_14:
        /*003c*/ 	.word	0x00000000
        /*0040*/ 	.short	0x0007
        /*0042*/ 	.short	0x0038
        /*0044*/ 	.byte	0x00, 0xf0, 0x11, 0x00


	//----- nvinfo : EIATTR_KPARAM_INFO
	.align		4
.L_15:
        /*0048*/ 	.byte	0x04, 0x17
        /*004a*/ 	.short	(.L_17 - .L_16)
.L_16:
        /*004c*/ 	.word	0x00000000
        /*0050*/ 	.short	0x0006
        /*0052*/ 	.short	0x0030
        /*0054*/ 	.byte	0x00, 0xf5, 0x21, 0x00


	//----- nvinfo : EIATTR_KPARAM_INFO
	.align		4
.L_17:
        /*0058*/ 	.byte	0x04, 0x17
        /*005a*/ 	.short	(.L_19 - .L_18)
.L_18:
        /*005c*/ 	.word	0x00000000
        /*0060*/ 	.short	0x0005
        /*0062*/ 	.short	0x0028
        /*0064*/ 	.byte	0x00, 0xf5, 0x21, 0x00


	//----- nvinfo : EIATTR_KPARAM_INFO
	.align		4
.L_19:
        /*0068*/ 	.byte	0x04, 0x17
        /*006a*/ 	.short	(.L_21 - .L_20)
.L_20:
        /*006c*/ 	.word	0x00000000
        /*0070*/ 	.short	0x0004
        /*0072*/ 	.short	0x0020
        /*0074*/ 	.byte	0x00, 0xf5, 0x21, 0x00


	//----- nvinfo : EIATTR_KPARAM_INFO
	.align		4
.L_21:
        /*0078*/ 	.byte	0x04, 0x17
        /*007a*/ 	.short	(.L_23 - .L_22)
.L_22:
        /*007c*/ 	.word	0x00000000
        /*0080*/ 	.short	0x0003
        /*0082*/ 	.short	0x0018
        /*0084*/ 	.byte	0x00, 0xf5, 0x21, 0x00


	//----- nvinfo : EIATTR_KPARAM_INFO
	.align		4
.L_23:
        /*0088*/ 	.byte	0x04, 0x17
        /*008a*/ 	.short	(.L_25 - .L_24)
.L_24:
        /*008c*/ 	.word	0x00000000
        /*0090*/ 	.short	0x0002
        /*0092*/ 	.short	0x0010
        /*0094*/ 	.byte	0x00, 0xf5, 0x21, 0x00


	//----- nvinfo : EIATTR_KPARAM_INFO
	.align		4
.L_25:
        /*0098*/ 	.byte	0x04, 0x17
        /*009a*/ 	.short	(.L_27 - .L_26)
.L_26:
        /*009c*/ 	.word	0x00000000
        /*00a0*/ 	.short	0x0001
        /*00a2*/ 	.short	0x0008
        /*00a4*/ 	.byte	0x00, 0xf5, 0x21, 0x00


	//----- nvinfo : EIATTR_KPARAM_INFO
	.align		4
.L_27:
        /*00a8*/ 	.byte	0x04, 0x17
        /*00aa*/ 	.short	(.L_29 - .L_28)
.L_28:
        /*00ac*/ 	.word	0x00000000
        /*00b0*/ 	.short	0x0000
        /*00b2*/ 	.short	0x0000
        /*00b4*/ 	.byte	0x00, 0xf5, 0x21, 0x00


	//----- nvinfo : EIATTR_SPARSE_MMA_MASK
	.align		4
.L_29:
        /*00b8*/ 	.byte	0x03, 0x50
        /*00ba*/ 	.short	0x0000


	//----- nvinfo : EIATTR_MAXREG_COUNT
	.align		4
        /*00bc*/ 	.byte	0x03, 0x1b
        /*00be*/ 	.short	0x00ff


	//----- nvinfo : EIATTR_NUM_BARRIERS
	.align		4
        /*00c0*/ 	.byte	0x02, 0x4c
        /*00c2*/ 	.byte	0x01
	.zero		1


	//----- nvinfo : EIATTR_MERCURY_ISA_VERSION
	.align		4
        /*00c4*/ 	.byte	0x03, 0x5f
        /*00c6*/ 	.short	0x0101


	//----- nvinfo : EIATTR_VRC_CTA_INIT_COUNT
	.align		4
        /*00c8*/ 	.byte	0x02, 0x4a
	.zero		1
	.zero		1


	//----- nvinfo : EIATTR_EXIT_INSTR_OFFSETS
	.align		4
        /*00cc*/ 	.byte	0x04, 0x1c
        /*00ce*/ 	.short	(.L_31 - .L_30)


	//   ....[0]....
.L_30:
        /*00d0*/ 	.word	0x00001240


	//----- nvinfo : EIATTR_CBANK_PARAM_SIZE
	.align		4
.L_31:
        /*00d4*/ 	.byte	0x03, 0x19
        /*00d6*/ 	.short	0x0048


	//----- nvinfo : EIATTR_PARAM_CBANK
	.align		4
        /*00d8*/ 	.byte	0x04, 0x0a
        /*00da*/ 	.short	(.L_33 - .L_32)
	.align		4
.L_32:
        /*00dc*/ 	.word	index@(.nv.constant0._Z9matMulGPUPjS_S_PiS0_S0_S0_iiii)
        /*00e0*/ 	.short	0x0380
        /*00e2*/ 	.short	0x0048


	//----- nvinfo : EIATTR_SW_WAR
	.align		4
.L_33:
        /*00e4*/ 	.byte	0x04, 0x36
        /*00e6*/ 	.short	(.L_35 - .L_34)
.L_34:
        /*00e8*/ 	.word	0x00000008
.L_35:


//--------------------- .nv.callgraph             --------------------------
	.section	.nv.callgraph,"",@"SHT_CUDA_CALLGRAPH"
	.align	4
	.sectionentsize	8
	.align		4
        /*0000*/ 	.word	0x00000000
	.align		4
        /*0004*/ 	.word	0xffffffff
	.align		4
        /*0008*/ 	.word	0x00000000
	.align		4
        /*000c*/ 	.word	0xfffffffe
	.align		4
        /*0010*/ 	.word	0x00000000
	.align		4
        /*0014*/ 	.word	0xfffffffd
	.align		4
        /*0018*/ 	.word	0x00000000
	.align		4
        /*001c*/ 	.word	0xfffffffc


//--------------------- .text._Z9matMulGPUPjS_S_PiS0_S0_S0_iiii --------------------------
	.section	.text._Z9matMulGPUPjS_S_PiS0_S0_S0_iiii,"ax",@progbits
	.align	128
        .global         _Z9matMulGPUPjS_S_PiS0_S0_S0_iiii
        .type           _Z9matMulGPUPjS_S_PiS0_S0_S0_iiii,@function
        .size           _Z9matMulGPUPjS_S_PiS0_S0_S0_iiii,(.L_x_15 - _Z9matMulGPUPjS_S_PiS0_S0_S0_iiii)
        .other          _Z9matMulGPUPjS_S_PiS0_S0_S0_iiii,@"STO_CUDA_ENTRY STV_DEFAULT"
_Z9matMulGPUPjS_S_PiS0_S0_S0_iiii:
.text._Z9matMulGPUPjS_S_PiS0_S0_S0_iiii:
[----:B------:R-:W-:Y:S08]  /*0000*/  LDC R1, c[0x0][0x37c] ;  /* 0x0000df00ff017b82 */ /* 0x000ff00000000800 */
[----:B------:R-:W0:Y:S01]  /*0010*/  LDC.64 R6, c[0x0][0x3b8] ;  /* 0x0000ee00ff067b82 */ /* 0x000e220000000a00 */
[----:B------:R-:W1:Y:S01]  /*0020*/  S2R R10, SR_CTAID.X ;  /* 0x00000000000a7919 */ /* 0x000e620000002500 */
[----:B------:R-:W2:Y:S06]  /*0030*/  LDCU.64 UR6, c[0x0][0x358] ;  /* 0x00006b00ff0677ac */ /* 0x000eac0008000a00 */
[----:B------:R-:W3:Y:S01]  /*0040*/  LDC.64 R12, c[0x0][0x3a8] ;  /* 0x0000ea00ff0c7b82 */ /* 0x000ee20000000a00 */
[----:B0-----:R-:W-:-:S04]  /*0050*/  IABS R5, R6 ;  /* 0x0000000600057213 */ /* 0x001fc80000000000 */
[----:B------:R-:W0:Y:S01]  /*0060*/  I2F.RP R0, R5 ;  /* 0x0000000500007306 */ /* 0x000e220000209400 */
[----:B-1----:R-:W-:-:S07]  /*0070*/  IABS R8, R10 ;  /* 0x0000000a00087213 */ /* 0x002fce0000000000 */
[----:B0-----:R-:W0:Y:S02]  /*0080*/  MUFU.RCP R0, R0 ;  /* 0x0000000000007308 */ /* 0x001e240000001000 */
[----:B0-----:R-:W-:-:S06]  /*0090*/  VIADD R2, R0, 0xffffffe ;  /* 0x0ffffffe00027836 */ /* 0x001fcc0000000000 */
[----:B------:R0:W1:Y:S02]  /*00a0*/  F2I.FTZ.U32.TRUNC.NTZ R3, R2 ;  /* 0x0000000200037305 */ /* 0x000064000021f000 */
[----:B0-----:R-:W-:Y:S02]  /*00b0*/  IMAD.MOV.U32 R2, RZ, RZ, RZ ;  /* 0x000000ffff027224 */ /* 0x001fe400078e00ff */
[----:B-1----:R-:W-:-:S04]  /*00c0*/  IMAD.MOV R4, RZ, RZ, -R3 ;  /* 0x000000ffff047224 */ /* 0x002fc800078e0a03 */
[----:B------:R-:W-:Y:S01]  /*00d0*/  IMAD R9, R4, R5, RZ ;  /* 0x0000000504097224 */ /* 0x000fe200078e02ff */
[----:B------:R-:W-:Y:S02]  /*00e0*/  IABS R4, R7 ;  /* 0x0000000700047213 */ /* 0x000fe40000000000 */
[----:B------:R-:W-:Y:S01]  /*00f0*/  LOP3.LUT R7, R7, R6, RZ, 0x3c, !PT ;  /* 0x0000000607077212 */ /* 0x000fe200078e3cff */
[----:B------:R-:W-:-:S03]  /*0100*/  IMAD.HI.U32 R3, R3, R9, R2 ;  /* 0x0000000903037227 */ /* 0x000fc600078e0002 */
[----:B------:R-:W-:-:S03]  /*0110*/  ISETP.GE.AND P2, PT, R7, RZ, PT ;  /* 0x000000ff0700720c */ /* 0x000fc60003f46270 */
[----:B------:R-:W-:-:S05]  /*0120*/  IMAD.HI.U32 R3, R3, R4, RZ ;  /* 0x0000000403037227 */ /* 0x000fca00078e00ff */
[----:B------:R-:W-:-:S05]  /*0130*/  IADD3 R0, PT, PT, -R3, RZ, RZ ;  /* 0x000000ff03007210 */ /* 0x000fca0007ffe1ff */
[----:B------:R-:W-:-:S05]  /*0140*/  IMAD R0, R5, R0, R4 ;  /* 0x0000000005007224 */ /* 0x000fca00078e0204 */
[----:B------:R-:W-:-:S13]  /*0150*/  ISETP.GT.U32.AND P1, PT, R5, R0, PT ;  /* 0x000000000500720c */ /* 0x000fda0003f24070 */
[----:B------:R-:W-:Y:S02]  /*0160*/  @!P1 IMAD.IADD R0, R0, 0x1, -R5 ;  /* 0x0000000100009824 */ /* 0x000fe400078e0a05 */
[----:B------:R-:W-:Y:S01]  /*0170*/  @!P1 VIADD R3, R3, 0x1 ;  /* 0x0000000103039836 */ /* 0x000fe20000000000 */
[----:B------:R-:W-:Y:S02]  /*0180*/  ISETP.NE.AND P1, PT, R6, RZ, PT ;  /* 0x000000ff0600720c */ /* 0x000fe40003f25270 */
[----:B------:R-:W-:-:S13]  /*0190*/  ISETP.GE.U32.AND P0, PT, R0, R5, PT ;  /* 0x000000050000720c */ /* 0x000fda0003f06070 */
[----:B------:R-:W-:-:S05]  /*01a0*/  @P0 VIADD R3, R3, 0x1 ;  /* 0x0000000103030836 */ /* 0x000fca0000000000 */
[----:B------:R-:W-:Y:S02]  /*01b0*/  @!P2 IADD3 R3, PT, PT, -R3, RZ, RZ ;  /* 0x000000ff0303a210 */ /* 0x000fe40007ffe1ff */
[----:B------:R-:W-:-:S04]  /*01c0*/  @!P1 LOP3.LUT R3, RZ, R6, RZ, 0x33, !PT ;  /* 0x00000006ff039212 */ /* 0x000fc800078e33ff */
[-C--:B------:R-:W-:Y:S02]  /*01d0*/  IABS R7, R3.reuse ;  /* 0x0000000300077213 */ /* 0x080fe40000000000 */
[----:B------:R-:W-:Y:S02]  /*01e0*/  IABS R11, R3 ;  /* 0x00000003000b7213 */ /* 0x000fe40000000000 */
[----:B------:R-:W0:Y:S08]  /*01f0*/  I2F.RP R0, R7 ;  /* 0x0000000700007306 */ /* 0x000e300000209400 */
[----:B0-----:R-:W0:Y:S02]  /*0200*/  MUFU.RCP R0, R0 ;  /* 0x0000000000007308 */ /* 0x001e240000001000 */
[----:B0-----:R-:W-:-:S06]  /*0210*/  VIADD R4, R0, 0xffffffe ;  /* 0x0ffffffe00047836 */ /* 0x001fcc0000000000 */
[----:B------:R0:W1:Y:S02]  /*0220*/  F2I.FTZ.U32.TRUNC.NTZ R5, R4 ;  /* 0x0000000400057305 */ /* 0x000064000021f000 */
[----:B0-----:R-:W-:Y:S02]  /*0230*/  HFMA2 R4, -RZ, RZ, 0, 0 ;  /* 0x00000000ff047431 */ /* 0x001fe400000001ff */
[----:B-1----:R-:W-:-:S04]  /*0240*/  IMAD.MOV R2, RZ, RZ, -R5 ;  /* 0x000000ffff027224 */ /* 0x002fc800078e0a05 */
[----:B------:R-:W-:Y:S02]  /*0250*/  IMAD R9, R2, R7, RZ ;  /* 0x0000000702097224 */ /* 0x000fe400078e02ff */
[----:B------:R-:W-:Y:S02]  /*0260*/  IMAD.MOV.U32 R2, RZ, RZ, R8 ;  /* 0x000000ffff027224 */ /* 0x000fe400078e0008 */
[----:B------:R-:W-:-:S04]  /*0270*/  IMAD.HI.U32 R5, R5, R9, R4 ;  /* 0x0000000905057227 */ /* 0x000fc800078e0004 */
[----:B------:R-:W-:Y:S02]  /*0280*/  IMAD.MOV R9, RZ, RZ, -R11 ;  /* 0x000000ffff097224 */ /* 0x000fe400078e0a0b */
[----:B------:R-:W-:-:S04]  /*0290*/  IMAD.HI.U32 R0, R5, R2, RZ ;  /* 0x0000000205007227 */ /* 0x000fc800078e00ff */
[----:B------:R-:W-:-:S05]  /*02a0*/  IMAD R2, R0, R9, R2 ;  /* 0x0000000900027224 */ /* 0x000fca00078e0202 */
[----:B------:R-:W-:-:S13]  /*02b0*/  ISETP.GT.U32.AND P1, PT, R7, R2, PT ;  /* 0x000000020700720c */ /* 0x000fda0003f24070 */
[----:B------:R-:W-:Y:S02]  /*02c0*/  @!P1 IMAD.IADD R2, R2, 0x1, -R7 ;  /* 0x0000000102029824 */ /* 0x000fe400078e0a07 */
[----:B------:R-:W-:Y:S01]  /*02d0*/  @!P1 VIADD R0, R0, 0x1 ;  /* 0x0000000100009836 */ /* 0x000fe20000000000 */
[----:B------:R-:W-:Y:S02]  /*02e0*/  ISETP.NE.AND P1, PT, R3, RZ, PT ;  /* 0x000000ff0300720c */ /* 0x000fe40003f25270 */
[----:B------:R-:W-:Y:S02]  /*02f0*/  ISETP.GE.U32.AND P0, PT, R2, R7, PT ;  /* 0x000000070200720c */ /* 0x000fe40003f06070 */
[----:B------:R-:W-:-:S04]  /*0300*/  LOP3.LUT R2, R10, R3, RZ, 0x3c, !PT ;  /* 0x000000030a027212 */ /* 0x000fc800078e3cff */
[----:B------:R-:W-:-:S07]  /*0310*/  ISETP.GE.AND P2, PT, R2, RZ, PT ;  /* 0x000000ff0200720c */ /* 0x000fce0003f46270 */
[----:B------:R-:W-:-:S06]  /*0320*/  @P0 IADD3 R0, PT, PT, R0, 0x1, RZ ;  /* 0x0000000100000810 */ /* 0x000fcc0007ffe0ff */
[----:B------:R-:W-:Y:S01]  /*0330*/  @!P2 IMAD.MOV R0, RZ, RZ, -R0 ;  /* 0x000000ffff00a224 */ /* 0x000fe200078e0a00 */
[----:B------:R-:W-:-:S05]  /*0340*/  @!P1 LOP3.LUT R0, RZ, R3, RZ, 0x33, !PT ;  /* 0x00000003ff009212 */ /* 0x000fca00078e33ff */
[----:B---3--:R-:W-:-:S05]  /*0350*/  IMAD.WIDE R12, R0, 0x4, R12 ;  /* 0x00000004000c7825 */ /* 0x008fca00078e020c */
[----:B--2---:R-:W2:Y:S04]  /*0360*/  LDG.E R8, desc[UR6][R12.64] ;  /* 0x000000060c087981 */ /* 0x004ea8000c1e1900 */
[----:B------:R-:W2:Y:S01]  /*0370*/  LDG.E R5, desc[UR6][R12.64+0x4] ;  /* 0x000004060c057981 */ /* 0x000ea2000c1e1900 */
[----:B------:R-:W-:Y:S01]  /*0380*/  IMAD.MOV R4, RZ, RZ, -R0 ;  /* 0x000000ffff047224 */ /* 0x000fe200078e0a00 */
[----:B------:R-:W0:Y:S03]  /*0390*/  S2R R2, SR_TID.X ;  /* 0x0000000000027919 */ /* 0x000e260000002100 */
[----:B------:R-:W-:Y:S01]  /*03a0*/  IMAD R3, R3, R4, R10 ;  /* 0x0000000403037224 */ /* 0x000fe200078e020a */
[----:B--2---:R-:W-:-:S02]  /*03b0*/  ISETP.GE.AND P0, PT, R8, R5, PT ;  /* 0x000000050800720c */ /* 0x004fc40003f06270 */
[----:B------:R-:W-:-:S11]  /*03c0*/  CS2R R4, SRZ ;  /* 0x0000000000047805 */ /* 0x000fd6000001ff00 */
[----:B0-----:R-:W-:Y:S05]  /*03d0*/  @P0 BRA `(.L_x_0) ;  /* 0x0000000c006c0947 */ /* 0x001fea0003800000 */
[----:B------:R-:W0:Y:S01]  /*03e0*/  S2UR UR5, SR_CgaCtaId ;  /* 0x00000000000579c3 */ /* 0x000e220000008800 */
[----:B------:R-:W-:Y:S01]  /*03f0*/  UMOV UR4, 0x400 ;  /* 0x0000040000047882 */ /* 0x000fe20000000000 */
[C---:B------:R-:W-:Y:S01]  /*0400*/  IMAD R7, R6.reuse, R6, RZ ;  /* 0x0000000606077224 */ /* 0x040fe200078e02ff */
[C---:B------:R-:W-:Y:S02]  /*0410*/  LOP3.LUT R11, R6.reuse, 0x7, RZ, 0xc0, !PT ;  /* 0x00000007060b7812 */ /* 0x040fe400078ec0ff */
[----:B------:R-:W-:Y:S02]  /*0420*/  CS2R R4, SRZ ;  /* 0x0000000000047805 */ /* 0x000fe4000001ff00 */
[C---:B------:R-:W-:Y:S02]  /*0430*/  LOP3.LUT R20, R6.reuse, 0x3, RZ, 0xc0, !PT ;  /* 0x0000000306147812 */ /* 0x040fe400078ec0ff */
[----:B------:R-:W-:-:S05]  /*0440*/  LOP3.LUT R6, R6, 0x7ffffff8, RZ, 0xc0, !PT ;  /* 0x7ffffff806067812 */ /* 0x000fca00078ec0ff */
[----:B------:R-:W-:Y:S01]  /*0450*/  IMAD.MOV R9, RZ, RZ, -R6 ;  /* 0x000000ffff097224 */ /* 0x000fe200078e0a06 */
[----:B0-----:R-:W-:-:S06]  /*0460*/  ULEA UR4, UR5, UR4, 0x18 ;  /* 0x0000000405047291 */ /* 0x001fcc000f8ec0ff */
[----:B------:R-:W-:-:S07]  /*0470*/  LEA R10, R2, UR4, 0x2 ;  /* 0x00000004020a7c11 */ /* 0x000fce000f8e10ff */
.L_x_13:
[----:B0-----:R-:W0:Y:S02]  /*0480*/  LDCU UR4, c[0x0][0x3c4] ;  /* 0x00007880ff0477ac */ /* 0x001e240008000800 */
[----:B0-----:R-:W-:-:S09]  /*0490*/  UISETP.GE.AND UP0, UPT, UR4, URZ, UPT ;  /* 0x000000ff0400728c */ /* 0x001fd2000bf06270 */
[----:B------:R-:W-:Y:S05]  /*04a0*/  BRA.U !UP0, `(.L_x_1) ;  /* 0x0000000d08247547 */ /* 0x000fea000b800000 */
[----:B------:R-:W0:Y:S08]  /*04b0*/  LDC.64 R16, c[0x0][0x3b0] ;  /* 0x0000ec00ff107b82 */ /* 0x000e300000000a00 */
[----:B------:R-:W1:Y:S08]  /*04c0*/  LDC R22, c[0x0][0x3c4] ;  /* 0x0000f100ff167b82 */ /* 0x000e700000000800 */
[----:B------:R-:W2:Y:S01]  /*04d0*/  LDC.64 R14, c[0x0][0x3a0] ;  /* 0x0000e800ff0e7b82 */ /* 0x000ea20000000a00 */
[----:B0-----:R-:W-:-:S05]  /*04e0*/  IMAD.WIDE R16, R8, 0x4, R16 ;  /* 0x0000000408107825 */ /* 0x001fca00078e0210 */
[----:B------:R0:W5:Y:S01]  /*04f0*/  LDG.E R21, desc[UR6][R16.64] ;  /* 0x0000000610157981 */ /* 0x000162000c1e1900 */
[----:B------:R-:W-:Y:S01]  /*0500*/  HFMA2 R19, -RZ, RZ, 0, 0 ;  /* 0x00000000ff137431 */ /* 0x000fe200000001ff */
[----:B------:R-:W-:-:S07]  /*0510*/  SHF.R.S32.HI R18, RZ, 0x1f, R8 ;  /* 0x0000001fff127819 */ /* 0x000fce0000011408 */
.L_x_7:
[----:B01----:R-:W-:-:S05]  /*0520*/  IMAD.IADD R16, R22, 0x1, -R19 ;  /* 0x0000000116107824 */ /* 0x003fca00078e0a13 */
[----:B------:R-:W-:-:S04]  /*0530*/  LEA.HI R16, R16, R16, RZ, 0x1 ;  /* 0x0000001010107211 */ /* 0x000fc800078f08ff */
[----:B------:R-:W-:-:S05]  /*0540*/  LEA.HI.SX32 R23, R16, R19, 0x1f ;  /* 0x0000001310177211 */ /* 0x000fca00078ffaff */
[----:B------:R-:W-:-:S04]  /*0550*/  IMAD R17, R23, 0x3, RZ ;  /* 0x0000000317117824 */ /* 0x000fc800078e02ff */
[----:B--2---:R-:W-:-:S05]  /*0560*/  IMAD.WIDE R16, R17, 0x4, R14 ;  /* 0x0000000411107825 */ /* 0x004fca00078e020e */
[----:B------:R-:W2:Y:S02]  /*0570*/  LDG.E R26, desc[UR6][R16.64] ;  /* 0x00000006101a7981 */ /* 0x000ea4000c1e1900 */
[----:B--2--5:R-:W-:-:S13]  /*0580*/  ISETP.NE.AND P1, PT, R26, R21, PT ;  /* 0x000000151a00720c */ /* 0x024fda0003f25270 */
[----:B------:R-:W-:Y:S05]  /*0590*/  @P1 BRA `(.L_x_2) ;  /* 0x00000000000c1947 */ /* 0x000fea0003800000 */
[----:B------:R-:W2:Y:S02]  /*05a0*/  LDG.E R24, desc[UR6][R16.64+0x4] ;  /* 0x0000040610187981 */ /* 0x000ea4000c1e1900 */
[----:B--2---:R-:W-:-:S13]  /*05b0*/  ISETP.NE.AND P0, PT, R24, R3, PT ;  /* 0x000000031800720c */ /* 0x004fda0003f05270 */
[----:B------:R-:W-:Y:S05]  /*05c0*/  @!P0 BRA `(.L_x_3) ;  /* 0x0000000000308947 */ /* 0x000fea0003800000 */
.L_x_2:
[----:B------:R-:W-:-:S13]  /*05d0*/  ISETP.GE.AND P0, PT, R26, R21, PT ;  /* 0x000000151a00720c */ /* 0x000fda0003f06270 */
[----:B------:R-:W-:Y:S05]  /*05e0*/  @!P0 BRA `(.L_x_4) ;  /* 0x0000000000108947 */ /* 0x000fea0003800000 */
[----:B------:R-:W-:Y:S05]  /*05f0*/  @P1 BRA `(.L_x_5) ;  /* 0x0000000000141947 */ /* 0x000fea0003800000 */
[----:B------:R-:W2:Y:S02]  /*0600*/  LDG.E R16, desc[UR6][R16.64+0x4] ;  /* 0x0000040610107981 */ /* 0x000ea4000c1e1900 */
[----:B--2---:R-:W-:-:S13]  /*0610*/  ISETP.GE.AND P0, PT, R16, R3, PT ;  /* 0x000000031000720c */ /* 0x004fda0003f06270 */
[----:B------:R-:W-:Y:S05]  /*0620*/  @P0 BRA `(.L_x_5) ;  /* 0x0000000000080947 */ /* 0x000fea0003800000 */
.L_x_4:
[----:B------:R-:W-:Y:S01]  /*0630*/  VIADD R19, R23, 0x1 ;  /* 0x0000000117137836 */ /* 0x000fe20000000000 */
[----:B------:R-:W-:Y:S06]  /*0640*/  BRA `(.L_x_6) ;  /* 0x0000000000047947 */ /* 0x000fec0003800000 */
.L_x_5:
[----:B------:R-:W-:-:S07]  /*0650*/  VIADD R22, R23, 0xffffffff ;  /* 0xffffffff17167836 */ /* 0x000fce0000000000 */
.L_x_6:
[----:B------:R-:W-:-:S13]  /*0660*/  ISETP.GT.AND P0, PT, R19, R22, PT ;  /* 0x000000161300720c */ /* 0x000fda0003f04270 */
[----:B------:R-:W-:Y:S05]  /*0670*/  @P0 BRA `(.L_x_1) ;  /* 0x0000000800b00947 */ /* 0x000fea0003800000 */
[----:B------:R-:W-:Y:S05]  /*0680*/  BRA `(.L_x_7) ;  /* 0xfffffffc00a47947 */ /* 0x000fea000383ffff */
.L_x_3:
[----:B------:R-:W2:Y:S02]  /*0690*/  LDG.E R23, desc[UR6][R16.64+0x8] ;  /* 0x0000080610177981 */ /* 0x000ea4000c1e1900 */
[----:B--2---:R-:W-:-:S13]  /*06a0*/  ISETP.NE.AND P0, PT, R23, -0x1, PT ;  /* 0xffffffff1700780c */ /* 0x004fda0003f05270 */
[----:B------:R-:W-:Y:S05]  /*06b0*/  @!P0 BRA `(.L_x_1) ;  /* 0x0000000800a08947 */ /* 0x000fea0003800000 */
[----:B------:R-:W0:Y:S08]  /*06c0*/  LDC.64 R14, c[0x0][0x398] ;  /* 0x0000e600ff0e7b82 */ /* 0x000e300000000a00 */
[----:B------:R-:W1:Y:S01]  /*06d0*/  LDC.64 R16, c[0x0][0x388] ;  /* 0x0000e200ff107b82 */ /* 0x000e620000000a00 */
[----:B0-----:R-:W-:-:S04]  /*06e0*/  LEA R14, P0, R8, R14, 0x2 ;  /* 0x0000000e080e7211 */ /* 0x001fc800078010ff */
[----:B------:R-:W-:-:S03]  /*06f0*/  LEA.HI.X R15, R8, R15, R18, 0x2, P0 ;  /* 0x0000000f080f7211 */ /* 0x000fc600000f1412 */
[----:B------:R-:W0:Y:S02]  /*0700*/  LDC.64 R18, c[0x0][0x380] ;  /* 0x0000e000ff127b82 */ /* 0x000e240000000a00 */
[----:B------:R-:W2:Y:S01]  /*0710*/  LDG.E R14, desc[UR6][R14.64] ;  /* 0x000000060e0e7981 */ /* 0x000ea2000c1e1900 */
[----:B------:R-:W-:-:S04]  /*0720*/  IMAD R23, R7, R23, R2 ;  /* 0x0000001707177224 */ /* 0x000fc800078e0202 */
[----:B-1----:R-:W-:-:S06]  /*0730*/  IMAD.WIDE R16, R23, 0x4, R16 ;  /* 0x0000000417107825 */ /* 0x002fcc00078e0210 */
[----:B------:R-:W3:Y:S01]  /*0740*/  LDG.E R16, desc[UR6][R16.64] ;  /* 0x0000000610107981 */ /* 0x000ee2000c1e1900 */
[----:B--2---:R-:W-:-:S04]  /*0750*/  IMAD R21, R7, R14, R2 ;  /* 0x0000000e07157224 */ /* 0x004fc800078e0202 */
[----:B0-----:R-:W-:Y:S02]  /*0760*/  IMAD.WIDE R18, R21, 0x4, R18 ;  /* 0x0000000415127825 */ /* 0x001fe400078e0212 */
[----:B------:R-:W0:Y:S04]  /*0770*/  LDC R21, c[0x0][0x3b8] ;  /* 0x0000ee00ff157b82 */ /* 0x000e280000000800 */
[----:B------:R-:W2:Y:S01]  /*0780*/  LDG.E R19, desc[UR6][R18.64] ;  /* 0x0000000612137981 */ /* 0x000ea2000c1e1900 */
[----:B------:R-:W-:Y:S02]  /*0790*/  LEA R23, R7, R10, 0x2 ;  /* 0x0000000a07177211 */ /* 0x000fe400078e10ff */
[----:B0-----:R-:W-:Y:S01]  /*07a0*/  ISETP.GE.AND P0, PT, R21, 0x1, PT ;  /* 0x000000011500780c */ /* 0x001fe20003f06270 */
[----:B--2---:R0:W-:Y:S04]  /*07b0*/  STS [R10], R19 ;  /* 0x000000130a007388 */ /* 0x0041e80000000800 */
[----:B---3--:R0:W-:Y:S01]  /*07c0*/  STS [R23], R16 ;  /* 0x0000001017007388 */ /* 0x0081e20000000800 */
[----:B------:R-:W-:Y:S07]  /*07d0*/  BAR.SYNC.DEFER_BLOCKING 0x0 ;  /* 0x0000000000007b1d */ /* 0x000fee0000010000 */
[----:B------:R-:W-:Y:S05]  /*07e0*/  @!P0 BRA `(.L_x_8) ;  /* 0x0000000800508947 */ /* 0x000fea0003800000 */
[----:B0-----:R-:W-:Y:S01]  /*07f0*/  IABS R16, R21 ;  /* 0x0000001500107213 */ /* 0x001fe20000000000 */
[----:B------:R-:W-:Y:S01]  /*0800*/  IMAD.MOV.U32 R14, RZ, RZ, RZ ;  /* 0x000000ffff0e7224 */ /* 0x000fe200078e00ff */
[----:B------:R-:W-:Y:S02]  /*0810*/  IABS R22, R2 ;  /* 0x0000000200167213 */ /* 0x000fe40000000000 */
[----:B------:R-:W0:Y:S01]  /*0820*/  I2F.RP R17, R16 ;  /* 0x0000001000117306 */ /* 0x000e220000209400 */
[----:B------:R-:W-:Y:S02]  /*0830*/  ISETP.GE.AND P1, PT, R2, RZ, PT ;  /* 0x000000ff0200720c */ /* 0x000fe40003f26270 */
[----:B------:R-:W-:-:S05]  /*0840*/  ISETP.NE.AND P2, PT, R21, RZ, PT ;  /* 0x000000ff1500720c */ /* 0x000fca0003f45270 */
[----:B0-----:R-:W0:Y:S02]  /*0850*/  MUFU.RCP R17, R17 ;  /* 0x0000001100117308 */ /* 0x001e240000001000 */
[----:B0-----:R-:W-:-:S06]  /*0860*/  VIADD R18, R17, 0xffffffe ;  /* 0x0ffffffe11127836 */ /* 0x001fcc0000000000 */
[----:B------:R-:W0:Y:S02]  /*0870*/  F2I.FTZ.U32.TRUNC.NTZ R15, R18 ;  /* 0x00000012000f7305 */ /* 0x000e24000021f000 */
[----:B0-----:R-:W-:-:S04]  /*0880*/  IMAD.MOV R19, RZ, RZ, -R15 ;  /* 0x000000ffff137224 */ /* 0x001fc800078e0a0f */
[----:B------:R-:W-:-:S04]  /*0890*/  IMAD R19, R19, R16, RZ ;  /* 0x0000001013137224 */ /* 0x000fc800078e02ff */
[----:B------:R-:W-:Y:S01]  /*08a0*/  IMAD.HI.U32 R14, R15, R19, R14 ;  /* 0x000000130f0e7227 */ /* 0x000fe200078e000e */
[----:B------:R-:W-:-:S05]  /*08b0*/  MOV R15, R22 ;  /* 0x00000016000f7202 */ /* 0x000fca0000000f00 */
[----:B------:R-:W-:-:S04]  /*08c0*/  IMAD.HI.U32 R14, R14, R15, RZ ;  /* 0x0000000f0e0e7227 */ /* 0x000fc800078e00ff */
[----:B------:R-:W-:-:S04]  /*08d0*/  IMAD.MOV R14, RZ, RZ, -R14 ;  /* 0x000000ffff0e7224 */ /* 0x000fc800078e0a0e */
[----:B------:R-:W-:-:S05]  /*08e0*/  IMAD R15, R16, R14, R15 ;  /* 0x0000000e100f7224 */ /* 0x000fca00078e020f */
[----:B------:R-:W-:-:S13]  /*08f0*/  ISETP.GT.U32.AND P0, PT, R16, R15, PT ;  /* 0x0000000f1000720c */ /* 0x000fda0003f04070 */
[----:B------:R-:W-:-:S05]  /*0900*/  @!P0 IMAD.IADD R15, R15, 0x1, -R16 ;  /* 0x000000010f0f8824 */ /* 0x000fca00078e0a10 */
[----:B------:R-:W-:-:S13]  /*0910*/  ISETP.GT.U32.AND P0, PT, R16, R15, PT ;  /* 0x0000000f1000720c */ /* 0x000fda0003f04070 */
[----:B------:R-:W-:Y:S01]  /*0920*/  @!P0 IMAD.IADD R15, R15, 0x1, -R16 ;  /* 0x000000010f0f8824 */ /* 0x000fe200078e0a10 */
[----:B------:R-:W-:Y:S01]  /*0930*/  ISETP.GE.U32.AND P0, PT, R21, 0x8, PT ;  /* 0x000000081500780c */ /* 0x000fe20003f06070 */
[----:B------:R-:W-:-:S03]  /*0940*/  IMAD.MOV.U32 R16, RZ, RZ, RZ ;  /* 0x000000ffff107224 */ /* 0x000fc600078e00ff */
[----:B------:R-:W-:-:S05]  /*0950*/  MOV R17, R15 ;  /* 0x0000000f00117202 */ /* 0x000fca0000000f00 */
[----:B------:R-:W-:Y:S01]  /*0960*/  @!P1 IMAD.MOV R17, RZ, RZ, -R17 ;  /* 0x000000ffff119224 */ /* 0x000fe200078e0a11 */
[----:B------:R-:W-:-:S04]  /*0970*/  @!P2 LOP3.LUT R17, RZ, R21, RZ, 0x33, !PT ;  /* 0x00000015ff11a212 */ /* 0x000fc800078e33ff */
[----:B------:R-:W-:Y:S01]  /*0980*/  IADD3 R14, PT, PT, R7, R17, RZ ;  /* 0x00000011070e7210 */ /* 0x000fe20007ffe0ff */
[----:B------:R-:W-:Y:S01]  /*0990*/  IMAD.IADD R15, R2, 0x1, -R17 ;  /* 0x00000001020f7824 */ /* 0x000fe200078e0a11 */
[----:B------:R-:W-:Y:S06]  /*09a0*/  @!P0 BRA `(.L_x_9) ;  /* 0x0000000000d48947 */ /* 0x000fec0003800000 */
[----:B------:R-:W0:Y:S01]  /*09b0*/  S2UR UR5, SR_CgaCtaId ;  /* 0x00000000000579c3 */ /* 0x000e220000008800 */
[----:B------:R-:W-:Y:S02]  /*09c0*/  UMOV UR4, 0x400 ;  /* 0x0000040000047882 */ /* 0x000fe40000000000 */
[----:B0-----:R-:W-:-:S06]  /*09d0*/  ULEA UR4, UR5, UR4, 0x18 ;  /* 0x0000000405047291 */ /* 0x001fcc000f8ec0ff */
[----:B------:R-:W-:Y:S02]  /*09e0*/  LEA R10, R2, UR4, 0x2 ;  /* 0x00000004020a7c11 */ /* 0x000fe4000f8e10ff */
[----:B------:R-:W-:-:S03]  /*09f0*/  LEA R16, R14, UR4, 0x2 ;  /* 0x000000040e107c11 */ /* 0x000fc6000f8e10ff */
[----:B------:R-:W-:Y:S02]  /*0a00*/  IMAD R18, R17, -0x4, R10 ;  /* 0xfffffffc11127824 */ /* 0x000fe400078e020a */
[----:B------:R-:W-:Y:S02]  /*0a10*/  IMAD.MOV.U32 R17, RZ, RZ, R9 ;  /* 0x000000ffff117224 */ /* 0x000fe400078e0009 */
[----:B------:R-:W-:-:S07]  /*0a20*/  VIADD R18, R18, 0x10 ;  /* 0x0000001012127836 */ /* 0x000fce0000000000 */
.L_x_10:
[----:B------:R-:W-:Y:S01]  /*0a30*/  IMAD R24, R21, 0x4, R16 ;  /* 0x0000000415187824 */ /* 0x000fe200078e0210 */
[----:B------:R-:W-:Y:S01]  /*0a40*/  LDS R19, [R18+-0x10] ;  /* 0xfffff00012137984 */ /* 0x000fe20000000800 */
[----:B------:R-:W-:-:S03]  /*0a50*/  VIADD R17, R17, 0x8 ;  /* 0x0000000811117836 */ /* 0x000fc60000000000 */
[----:B------:R0:W1:Y:S04]  /*0a60*/  LDS R22, [R16] ;  /* 0x0000000010167984 */ /* 0x0000680000000800 */
[----:B------:R-:W-:Y:S04]  /*0a70*/  LDS R23, [R18+-0xc] ;  /* 0xfffff40012177984 */ /* 0x000fe80000000800 */
[----:B------:R-:W2:Y:S01]  /*0a80*/  LDS R26, [R24] ;  /* 0x00000000181a7984 */ /* 0x000ea20000000800 */
[----:B0-----:R-:W-:-:S03]  /*0a90*/  IMAD R16, R21, 0x20, R16 ;  /* 0x0000002015107824 */ /* 0x001fc600078e0210 */
[----:B------:R-:W-:Y:S01]  /*0aa0*/  LDS R25, [R18+-0x4] ;  /* 0xfffffc0012197984 */ /* 0x000fe20000000800 */
[----:B-1----:R-:W-:Y:S01]  /*0ab0*/  IMAD R19, R19, R22, RZ ;  /* 0x0000001613137224 */ /* 0x002fe200078e02ff */
[----:B------:R-:W-:Y:S02]  /*0ac0*/  LEA R22, R21, R24, 0x2 ;  /* 0x0000001815167211 */ /* 0x000fe400078e10ff */
[----:B------:R-:W-:Y:S01]  /*0ad0*/  LDS R24, [R18] ;  /* 0x0000000012187984 */ /* 0x000fe20000000800 */
[----:B--2---:R-:W-:Y:S02]  /*0ae0*/  IMAD R23, R23, R26, RZ ;  /* 0x0000001a17177224 */ /* 0x004fe400078e02ff */
[----:B------:R-:W-:Y:S02]  /*0af0*/  IMAD R26, R21, 0x4, R22 ;  /* 0x00000004151a7824 */ /* 0x000fe400078e0216 */
[----:B------:R-:W-:Y:S01]  /*0b00*/  LDS R22, [R22] ;  /* 0x0000000016167984 */ /* 0x000fe20000000800 */
[----:B------:R-:W-:Y:S01]  /*0b10*/  IADD3 R4, P2, P3, R23, R4, R19 ;  /* 0x0000000417047210 */ /* 0x000fe20007b5e013 */
[----:B------:R-:W-:-:S02]  /*0b20*/  IMAD R27, R21, 0x4, R26 ;  /* 0x00000004151b7824 */ /* 0x000fc400078e021a */
[----:B------:R-:W0:Y:S01]  /*0b30*/  LDS R19, [R18+-0x8] ;  /* 0xfffff80012137984 */ /* 0x000e220000000800 */
[----:B------:R-:W-:-:S03]  /*0b40*/  IADD3.X R5, PT, PT, RZ, R5, RZ, P2, P3 ;  /* 0x00000005ff057210 */ /* 0x000fc600017e64ff */
[----:B------:R-:W1:Y:S01]  /*0b50*/  LDS R28, [R26] ;  /* 0x000000001a1c7984 */ /* 0x000e620000000800 */
[----:B0-----:R-:W-:-:S03]  /*0b60*/  IMAD R23, R19, R22, RZ ;  /* 0x0000001613177224 */ /* 0x001fc600078e02ff */
[----:B------:R-:W0:Y:S01]  /*0b70*/  LDS R19, [R27] ;  /* 0x000000001b137984 */ /* 0x000e220000000800 */
[----:B-1----:R-:W-:Y:S02]  /*0b80*/  IMAD R25, R25, R28, RZ ;  /* 0x0000001c19197224 */ /* 0x002fe400078e02ff */
[----:B------:R-:W-:-:S03]  /*0b90*/  IMAD R28, R21, 0x4, R27 ;  /* 0x00000004151c7824 */ /* 0x000fc600078e021b */
[----:B------:R-:W-:Y:S02]  /*0ba0*/  IADD3 R4, P0, P1, R25, R4, R23 ;  /* 0x0000000419047210 */ /* 0x000fe4000791e017 */
[----:B------:R-:W-:Y:S01]  /*0bb0*/  LDS R23, [R18+0x4] ;  /* 0x0000040012177984 */ /* 0x000fe20000000800 */
[----:B------:R-:W-:Y:S02]  /*0bc0*/  LEA R29, R21, R28, 0x2 ;  /* 0x0000001c151d7211 */ /* 0x000fe400078e10ff */
[----:B------:R-:W-:Y:S01]  /*0bd0*/  IADD3.X R5, PT, PT, RZ, R5, RZ, P0, P1 ;  /* 0x00000005ff057210 */ /* 0x000fe200007e24ff */
[----:B------:R-:W1:Y:S01]  /*0be0*/  LDS R25, [R28] ;  /* 0x000000001c197984 */ /* 0x000e620000000800 */
[----:B------:R-:W-:Y:S01]  /*0bf0*/  ISETP.NE.AND P0, PT, R17, RZ, PT ;  /* 0x000000ff1100720c */ /* 0x000fe20003f05270 */
[----:B------:R-:W-:-:S06]  /*0c00*/  IMAD R26, R21, 0x4, R29 ;  /* 0x00000004151a7824 */ /* 0x000fcc00078e021d */
[----:B------:R-:W-:Y:S01]  /*0c10*/  LDS R26, [R26] ;  /* 0x000000001a1a7984 */ /* 0x000fe20000000800 */
[----:B0-----:R-:W-:-:S03]  /*0c20*/  IMAD R19, R24, R19, RZ ;  /* 0x0000001318137224 */ /* 0x001fc600078e02ff */
[----:B------:R-:W-:Y:S01]  /*0c30*/  LDS R24, [R29] ;  /* 0x000000001d187984 */ /* 0x000fe20000000800 */
[----:B-1----:R-:W-:-:S03]  /*0c40*/  IMAD R22, R23, R25, RZ ;  /* 0x0000001917167224 */ /* 0x002fc600078e02ff */
[----:B------:R-:W0:Y:S02]  /*0c50*/  LDS R23, [R18+0x8] ;  /* 0x0000080012177984 */ /* 0x000e240000000800 */
[----:B------:R-:W-:Y:S02]  /*0c60*/  IADD3 R4, P2, P3, R22, R4, R19 ;  /* 0x0000000416047210 */ /* 0x000fe40007b5e013 */
[----:B------:R1:W2:Y:S02]  /*0c70*/  LDS R25, [R18+0xc] ;  /* 0x00000c0012197984 */ /* 0x0002a40000000800 */
[----:B------:R-:W-:Y:S02]  /*0c80*/  IADD3.X R5, PT, PT, RZ, R5, RZ, P2, P3 ;  /* 0x00000005ff057210 */ /* 0x000fe400017e64ff */
[----:B-1----:R-:W-:Y:S01]  /*0c90*/  IADD3 R18, PT, PT, R18, 0x20, RZ ;  /* 0x0000002012127810 */ /* 0x002fe20007ffe0ff */
[----:B0-----:R-:W-:Y:S02]  /*0ca0*/  IMAD R23, R23, R24, RZ ;  /* 0x0000001817177224 */ /* 0x001fe400078e02ff */
[----:B--2---:R-:W-:-:S05]  /*0cb0*/  IMAD R24, R25, R26, RZ ;  /* 0x0000001a19187224 */ /* 0x004fca00078e02ff */
[----:B------:R-:W-:-:S04]  /*0cc0*/  IADD3 R4, P1, P4, R24, R4, R23 ;  /* 0x0000000418047210 */ /* 0x000fc80007c3e017 */
[----:B------:R-:W-:Y:S01]  /*0cd0*/  IADD3.X R5, PT, PT, RZ, R5, RZ, P1, P4 ;  /* 0x00000005ff057210 */ /* 0x000fe20000fe84ff */
[----:B------:R-:W-:Y:S08]  /*0ce0*/  @P0 BRA `(.L_x_10) ;  /* 0xfffffffc00500947 */ /* 0x000ff0000383ffff */
[----:B------:R-:W-:-:S07]  /*0cf0*/  IMAD.MOV.U32 R16, RZ, RZ, R6 ;  /* 0x000000ffff107224 */ /* 0x000fce00078e0006 */
.L_x_9:
[----:B------:R-:W-:-:S13]  /*0d00*/  ISETP.NE.AND P0, PT, R11, RZ, PT ;  /* 0x000000ff0b00720c */ /* 0x000fda0003f05270 */
[----:B------:R-:W-:Y:S05]  /*0d10*/  @!P0 BRA `(.L_x_8) ;  /* 0x0000000400048947 */ /* 0x000fea0003800000 */
[----:B------:R-:W-:Y:S01]  /*0d20*/  VIADD R17, R11, 0xffffffff ;  /* 0xffffffff0b117836 */ /* 0x000fe20000000000 */
[----:B------:R-:W-:-:S04]  /*0d30*/  ISETP.NE.AND P0, PT, R20, RZ, PT ;  /* 0x000000ff1400720c */ /* 0x000fc80003f05270 */
[----:B------:R-:W-:-:S13]  /*0d40*/  ISETP.GE.U32.AND P1, PT, R17, 0x3, PT ;  /* 0x000000031100780c */ /* 0x000fda0003f26070 */
[----:B------:R-:W-:Y:S05]  /*0d50*/  @!P1 BRA `(.L_x_11) ;  /* 0x00000000006c9947 */ /* 0x000fea0003800000 */
[----:B------:R-:W0:Y:S01]  /*0d60*/  S2UR UR5, SR_CgaCtaId ;  /* 0x00000000000579c3 */ /* 0x000e220000008800 */
[----:B------:R-:W-:Y:S01]  /*0d70*/  UMOV UR4, 0x400 ;  /* 0x0000040000047882 */ /* 0x000fe20000000000 */
[----:B------:R-:W-:Y:S01]  /*0d80*/  IMAD R17, R16, R21, R14 ;  /* 0x0000001510117224 */ /* 0x000fe200078e020e */
[----:B0-----:R-:W-:-:S06]  /*0d90*/  ULEA UR4, UR5, UR4, 0x18 ;  /* 0x0000000405047291 */ /* 0x001fcc000f8ec0ff */
[----:B------:R-:W-:Y:S02]  /*0da0*/  LEA R24, R17, UR4, 0x2 ;  /* 0x0000000411187c11 */ /* 0x000fe4000f8e10ff */
[----:B------:R-:W-:Y:S01]  /*0db0*/  IADD3 R17, PT, PT, R15, R16, RZ ;  /* 0x000000100f117210 */ /* 0x000fe20007ffe0ff */
[----:B------:R-:W-:Y:S02]  /*0dc0*/  VIADD R16, R16, 0x4 ;  /* 0x0000000410107836 */ /* 0x000fe40000000000 */
[----:B------:R-:W-:Y:S01]  /*0dd0*/  IMAD R26, R21, 0x4, R24 ;  /* 0x00000004151a7824 */ /* 0x000fe200078e0218 */
[----:B------:R-:W-:Y:S01]  /*0de0*/  LEA R25, R17, UR4, 0x2 ;  /* 0x0000000411197c11 */ /* 0x000fe2000f8e10ff */
[----:B------:R-:W-:Y:S02]  /*0df0*/  LDS R24, [R24] ;  /* 0x0000000018187984 */ /* 0x000fe40000000800 */
[C---:B------:R-:W-:Y:S02]  /*0e00*/  IMAD R28, R21.reuse, 0x4, R26 ;  /* 0x00000004151c7824 */ /* 0x040fe400078e021a */
[----:B------:R-:W0:Y:S03]  /*0e10*/  LDS R23, [R25] ;  /* 0x0000000019177984 */ /* 0x000e260000000800 */
[----:B------:R-:W-:Y:S01]  /*0e20*/  LEA R27, R21, R28, 0x2 ;  /* 0x0000001c151b7211 */ /* 0x000fe200078e10ff */
[----:B------:R-:W-:Y:S04]  /*0e30*/  LDS R19, [R26] ;  /* 0x000000001a137984 */ /* 0x000fe80000000800 */
[----:B------:R-:W1:Y:S04]  /*0e40*/  LDS R22, [R25+0x4] ;  /* 0x0000040019167984 */ /* 0x000e680000000800 */
[----:B------:R-:W-:Y:S04]  /*0e50*/  LDS R17, [R25+0x8] ;  /* 0x0000080019117984 */ /* 0x000fe80000000800 */
[----:B------:R-:W-:Y:S04]  /*0e60*/  LDS R18, [R25+0xc] ;  /* 0x00000c0019127984 */ /* 0x000fe80000000800 */
[----:B------:R-:W2:Y:S04]  /*0e70*/  LDS R28, [R28] ;  /* 0x000000001c1c7984 */ /* 0x000ea80000000800 */
[----:B------:R-:W3:Y:S01]  /*0e80*/  LDS R27, [R27] ;  /* 0x000000001b1b7984 */ /* 0x000ee20000000800 */
[----:B0-----:R-:W-:-:S02]  /*0e90*/  IMAD R23, R23, R24, RZ ;  /* 0x0000001817177224 */ /* 0x001fc400078e02ff */
[----:B-1----:R-:W-:-:S05]  /*0ea0*/  IMAD R19, R22, R19, RZ ;  /* 0x0000001316137224 */ /* 0x002fca00078e02ff */
[----:B------:R-:W-:-:S04]  /*0eb0*/  IADD3 R4, P1, P2, R19, R4, R23 ;  /* 0x0000000413047210 */ /* 0x000fc80007a3e017 */
[----:B------:R-:W-:Y:S01]  /*0ec0*/  IADD3.X R5, PT, PT, RZ, R5, RZ, P1, P2 ;  /* 0x00000005ff057210 */ /* 0x000fe20000fe44ff */
[----:B--2---:R-:W-:Y:S02]  /*0ed0*/  IMAD R17, R17, R28, RZ ;  /* 0x0000001c11117224 */ /* 0x004fe400078e02ff */
[----:B---3--:R-:W-:-:S05]  /*0ee0*/  IMAD R18, R18, R27, RZ ;  /* 0x0000001b12127224 */ /* 0x008fca00078e02ff */
[----:B------:R-:W-:-:S04]  /*0ef0*/  IADD3 R4, P3, P4, R18, R4, R17 ;  /* 0x0000000412047210 */ /* 0x000fc80007c7e011 */
[----:B------:R-:W-:-:S09]  /*0f00*/  IADD3.X R5, PT, PT, RZ, R5, RZ, P3, P4 ;  /* 0x00000005ff057210 */ /* 0x000fd20001fe84ff */
.L_x_11:
[----:B------:R-:W-:Y:S05]  /*0f10*/  @!P0 BRA `(.L_x_8) ;  /* 0x0000000000848947 */ /* 0x000fea0003800000 */
[----:B------:R-:W-:Y:S02]  /*0f20*/  ISETP.NE.AND P0, PT, R20, 0x1, PT ;  /* 0x000000011400780c */ /* 0x000fe40003f05270 */
[----:B------:R-:W-:-:S11]  /*0f30*/  LOP3.LUT P1, RZ, R21, 0x1, RZ, 0xc0, !PT ;  /* 0x0000000115ff7812 */ /* 0x000fd6000782c0ff */
[----:B------:R-:W-:Y:S05]  /*0f40*/  @!P0 BRA `(.L_x_12) ;  /* 0x0000000000448947 */ /* 0x000fea0003800000 */
[----:B------:R-:W0:Y:S01]  /*0f50*/  S2UR UR5, SR_CgaCtaId ;  /* 0x00000000000579c3 */ /* 0x000e220000008800 */
[----:B------:R-:W-:Y:S01]  /*0f60*/  UMOV UR4, 0x400 ;  /* 0x0000040000047882 */ /* 0x000fe20000000000 */
[C---:B------:R-:W-:Y:S02]  /*0f70*/  IMAD R18, R16.reuse, R21, R14 ;  /* 0x0000001510127224 */ /* 0x040fe400078e020e */
[----:B------:R-:W-:Y:S02]  /*0f80*/  IMAD.IADD R17, R15, 0x1, R16 ;  /* 0x000000010f117824 */ /* 0x000fe400078e0210 */
[----:B------:R-:W-:Y:S01]  /*0f90*/  VIADD R16, R16, 0x2 ;  /* 0x0000000210107836 */ /* 0x000fe20000000000 */
[----:B0-----:R-:W-:-:S06]  /*0fa0*/  ULEA UR4, UR5, UR4, 0x18 ;  /* 0x0000000405047291 */ /* 0x001fcc000f8ec0ff */
[----:B------:R-:W-:Y:S02]  /*0fb0*/  LEA R22, R18, UR4, 0x2 ;  /* 0x0000000412167c11 */ /* 0x000fe4000f8e10ff */
[----:B------:R-:W-:Y:S02]  /*0fc0*/  LEA R17, R17, UR4, 0x2 ;  /* 0x0000000411117c11 */ /* 0x000fe4000f8e10ff */
[----:B------:R-:W-:Y:S01]  /*0fd0*/  LEA R24, R21, R22, 0x2 ;  /* 0x0000001615187211 */ /* 0x000fe200078e10ff */
[----:B------:R-:W-:Y:S04]  /*0fe0*/  LDS R19, [R22] ;  /* 0x0000000016137984 */ /* 0x000fe80000000800 */
[----:B------:R-:W0:Y:S04]  /*0ff0*/  LDS R18, [R17] ;  /* 0x0000000011127984 */ /* 0x000e280000000800 */
[----:B------:R-:W-:Y:S04]  /*1000*/  LDS R23, [R17+0x4] ;  /* 0x0000040011177984 */ /* 0x000fe80000000800 */
[----:B------:R-:W1:Y:S01]  /*1010*/  LDS R24, [R24] ;  /* 0x0000000018187984 */ /* 0x000e620000000800 */
[----:B0-----:R-:W-:-:S02]  /*1020*/  IMAD R19, R18, R19, RZ ;  /* 0x0000001312137224 */ /* 0x001fc400078e02ff */
[----:B-1----:R-:W-:-:S05]  /*1030*/  IMAD R23, R23, R24, RZ ;  /* 0x0000001817177224 */ /* 0x002fca00078e02ff */
[----:B------:R-:W-:-:S04]  /*1040*/  IADD3 R4, P0, P2, R23, R4, R19 ;  /* 0x0000000417047210 */ /* 0x000fc80007a1e013 */
[----:B------:R-:W-:-:S09]  /*1050*/  IADD3.X R5, PT, PT, RZ, R5, RZ, P0, P2 ;  /* 0x00000005ff057210 */ /* 0x000fd200007e44ff */
.L_x_12:
[----:B------:R-:W-:Y:S05]  /*1060*/  @!P1 BRA `(.L_x_8) ;  /* 0x0000000000309947 */ /* 0x000fea0003800000 */
[----:B------:R-:W0:Y:S01]  /*1070*/  S2UR UR5, SR_CgaCtaId ;  /* 0x00000000000579c3 */ /* 0x000e220000008800 */
[----:B------:R-:W-:Y:S01]  /*1080*/  UMOV UR4, 0x400 ;  /* 0x0000040000047882 */ /* 0x000fe20000000000 */
[----:B------:R-:W-:Y:S02]  /*1090*/  IMAD R14, R16, R21, R14 ;  /* 0x00000015100e7224 */ /* 0x000fe400078e020e */
[----:B------:R-:W-:Y:S01]  /*10a0*/  IMAD.IADD R15, R15, 0x1, R16 ;  /* 0x000000010f0f7824 */ /* 0x000fe200078e0210 */
[----:B0-----:R-:W-:-:S06]  /*10b0*/  ULEA UR4, UR5, UR4, 0x18 ;  /* 0x0000000405047291 */ /* 0x001fcc000f8ec0ff */
[----:B------:R-:W-:Y:S02]  /*10c0*/  LEA R15, R15, UR4, 0x2 ;  /* 0x000000040f0f7c11 */ /* 0x000fe4000f8e10ff */
[----:B------:R-:W-:-:S04]  /*10d0*/  LEA R14, R14, UR4, 0x2 ;  /* 0x000000040e0e7c11 */ /* 0x000fc8000f8e10ff */
[----:B------:R-:W-:Y:S04]  /*10e0*/  LDS R15, [R15] ;  /* 0x000000000f0f7984 */ /* 0x000fe80000000800 */
[----:B------:R-:W0:Y:S02]  /*10f0*/  LDS R14, [R14] ;  /* 0x000000000e0e7984 */ /* 0x000e240000000800 */
[----:B0-----:R-:W-:-:S05]  /*1100*/  IMAD R17, R15, R14, RZ ;  /* 0x0000000e0f117224 */ /* 0x001fca00078e02ff */
[----:B------:R-:W-:-:S04]  /*1110*/  IADD3 R4, P0, PT, R17, R4, RZ ;  /* 0x0000000411047210 */ /* 0x000fc80007f1e0ff */
[----:B------:R-:W-:-:S09]  /*1120*/  IADD3.X R5, PT, PT, RZ, R5, RZ, P0, !PT ;  /* 0x00000005ff057210 */ /* 0x000fd200007fe4ff */
.L_x_8:
[----:B------:R-:W-:Y:S06]  /*1130*/  BAR.SYNC.DEFER_BLOCKING 0x0 ;  /* 0x0000000000007b1d */ /* 0x000fec0000010000 */
.L_x_1:
[----:B------:R-:W-:Y:S06]  /*1140*/  BAR.SYNC.DEFER_BLOCKING 0x0 ;  /* 0x0000000000007b1d */ /* 0x000fec0000010000 */
[----:B------:R-:W2:Y:S01]  /*1150*/  LDG.E R15, desc[UR6][R12.64+0x4] ;  /* 0x000004060c0f7981 */ /* 0x000ea2000c1e1900 */
[----:B------:R-:W-:-:S05]  /*1160*/  VIADD R8, R8, 0x1 ;  /* 0x0000000108087836 */ /* 0x000fca0000000000 */
[----:B--2---:R-:W-:-:S13]  /*1170*/  ISETP.GE.AND P0, PT, R8, R15, PT ;  /* 0x0000000f0800720c */ /* 0x004fda0003f06270 */
[----:B------:R-:W-:Y:S05]  /*1180*/  @!P0 BRA `(.L_x_13) ;  /* 0xfffffff000bc8947 */ /* 0x000fea000383ffff */
.L_x_0:
[----:B------:R-:W1:Y:S01]  /*1190*/  LDCU.64 UR4, c[0x0][0x3b8] ;  /* 0x00007700ff0477ac */ /* 0x000e620008000a00 */
[----:B------:R-:W2:Y:S08]  /*11a0*/  LDC.64 R6, c[0x0][0x390] ;  /* 0x0000e400ff067b82 */ /* 0x000eb00000000a00 */
[----:B------:R-:W-:Y:S01]  /*11b0*/  BAR.SYNC.DEFER_BLOCKING 0x0 ;  /* 0x0000000000007b1d */ /* 0x000fe20000010000 */
[----:B------:R-:W-:-:S04]  /*11c0*/  ISETP.LT.U32.AND P0, PT, R4, -0x1, PT ;  /* 0xffffffff0400780c */ /* 0x000fc80003f01070 */
[----:B------:R-:W-:-:S04]  /*11d0*/  ISETP.LT.U32.AND.EX P0, PT, R5, RZ, PT, P0 ;  /* 0x000000ff0500720c */ /* 0x000fc80003f01100 */
[----:B------:R-:W-:Y:S01]  /*11e0*/  SEL R5, R4, 0xffffffff, P0 ;  /* 0xffffffff04057807 */ /* 0x000fe20000000000 */
[----:B-1----:R-:W-:-:S04]  /*11f0*/  IMAD R0, R0, UR5, RZ ;  /* 0x0000000500007c24 */ /* 0x002fc8000f8e02ff */
[----:B------:R-:W-:-:S04]  /*1200*/  IMAD R3, R3, UR4, R0 ;  /* 0x0000000403037c24 */ /* 0x000fc8000f8e0200 */
[----:B------:R-:W-:-:S04]  /*1210*/  IMAD R3, R3, UR4, R2 ;  /* 0x0000000403037c24 */ /* 0x000fc8000f8e0202 */
[----:B--2---:R-:W-:-:S05]  /*1220*/  IMAD.WIDE R2, R3, 0x4, R6 ;  /* 0x0000000403027825 */ /* 0x004fca00078e0206 */
[----:B------:R-:W-:Y:S01]  /*1230*/  STG.E desc[UR6][R2.64], R5 ;  /* 0x0000000502007986 */ /* 0x000fe2000c101906 */
[----:B------:R-:W-:Y:S05]  /*1240*/  EXIT ;  /* 0x000000000000794d */ /* 0x000fea0003800000 */
.L_x_14:
[----:B------:R-:W-:-:S00]  /*1250*/  BRA `(.L_x_14) ;  /* 0xfffffffc00fc7947 */ /* 0x000fc0000383ffff */
[----:B------:R-:W-:-:S00]  /*1260*/  NOP ;  /* 0x0000000000007918 */ /* 0x000fc00000000000 */
        /* <DEDUP_REMOVED lines=9> */
.L_x_15:


//--------------------- .nv.shared._Z9matMulGPUPjS_S_PiS0_S0_S0_iiii --------------------------
	.section	.nv.shared._Z9matMulGPUPjS_S_PiS0_S0_S0_iiii,"aw",@nobits
	.sectionflags	@""
	.align	16
	.zero		1024


//--------------------- .nv.shared.reserved.0     --------------------------
	.section	.nv.shared.reserved.0,"aw",@nobits
	.weak		__nv_reservedSMEM_offset_0_alias
	.size		__nv_reservedSMEM_offset_0_alias, 0, 64
	.other		__nv_reservedSMEM_offset_0_alias,@"STO_CUDA_RESERVED_SHARED STV_DEFAULT"
__nv_reservedSMEM_offset_0_alias:
	.zero		0
	.zero		64


//--------------------- .nv.constant0._Z9matMulGPUPjS_S_PiS0_S0_S0_iiii --------------------------
	.section	.nv.constant0._Z9matMulGPUPjS_S_PiS0_S0_S0_iiii,"a",@progbits
	.sectionflags	@""
	.align	4
.nv.constant0._Z9matMulGPUPjS_S_PiS0_S0_S0_iiii:
	.zero		968


//--------------------- SYMBOLS --------------------------

	.type		.nv.reservedSmem.offset0,@object
	.size		.nv.reservedSmem.offset0,0x4
	.type		.nv.reservedSmem.cap,@object
	.size		.nv.reservedSmem.cap,0x4
